	.headerflags	@"EF_CUDA_TEXMODE_UNIFIED EF_CUDA_64BIT_ADDRESS EF_CUDA_ACCELERATORS EF_CUDA_SM90 EF_CUDA_VIRTUAL_SM(EF_CUDA_SM90)"
	.elftype	@"ET_EXEC"


//--------------------- .nv.info                  --------------------------
	.section	.nv.info,"",@"SHT_CUDA_INFO"
	.align	4


	//----- nvinfo : EIATTR_REGCOUNT
	.align		4
        /*0000*/ 	.byte	0x04, 0x2f
        /*0002*/ 	.short	(.L_1 - .L_0)
	.align		4
.L_0:
        /*0004*/ 	.word	index@(triton_poi_fused_convolution_silu_13)
        /*0008*/ 	.word	0x0000001e


	//----- nvinfo : EIATTR_MIN_STACK_SIZE
	.align		4
.L_1:
        /*000c*/ 	.byte	0x04, 0x12
        /*000e*/ 	.short	(.L_3 - .L_2)
	.align		4
.L_2:
        /*0010*/ 	.word	index@(triton_poi_fused_convolution_silu_13)
        /*0014*/ 	.word	0x00000000


	//----- nvinfo : EIATTR_FRAME_SIZE
	.align		4
.L_3:
        /*0018*/ 	.byte	0x04, 0x11
        /*001a*/ 	.short	(.L_5 - .L_4)
	.align		4
.L_4:
        /*001c*/ 	.word	index@(triton_poi_fused_convolution_silu_13)
        /*0020*/ 	.word	0x00000000


	//----- nvinfo : EIATTR_MIN_STACK_SIZE
	.align		4
.L_5:
        /*0024*/ 	.byte	0x04, 0x12
        /*0026*/ 	.short	(.L_7 - .L_6)
	.align		4
.L_6:
        /*0028*/ 	.word	index@(triton_poi_fused_convolution_silu_13)
        /*002c*/ 	.word	0x00000000
.L_7:


//--------------------- .nv.info.triton_poi_fused_convolution_silu_13 --------------------------
	.section	.nv.info.triton_poi_fused_convolution_silu_13,"",@"SHT_CUDA_INFO"
	.sectionflags	@""
	.align	4


	//----- nvinfo : EIATTR_CUDA_API_VERSION
	.align		4
        /*0000*/ 	.byte	0x04, 0x37
        /*0002*/ 	.short	(.L_9 - .L_8)
.L_8:
        /*0004*/ 	.word	0x0000007c


	//----- nvinfo : EIATTR_KPARAM_INFO
	.align		4
.L_9:
        /*0008*/ 	.byte	0x04, 0x17
        /*000a*/ 	.short	(.L_11 - .L_10)
.L_10:
        /*000c*/ 	.word	0x00000000
        /*0010*/ 	.short	0x0003
        /*0012*/ 	.short	0x0018
        /*0014*/ 	.byte	0x00, 0xf0, 0x11, 0x00


	//----- nvinfo : EIATTR_KPARAM_INFO
	.align		4
.L_11:
        /*0018*/ 	.byte	0x04, 0x17
        /*001a*/ 	.short	(.L_13 - .L_12)
.L_12:
        /*001c*/ 	.word	0x00000000
        /*0020*/ 	.short	0x0002
        /*0022*/ 	.short	0x0010
        /*0024*/ 	.byte	0x00, 0xf4, 0x21, 0x00


	//----- nvinfo : EIATTR_KPARAM_INFO
	.align		4
.L_13:
        /*0028*/ 	.byte	0x04, 0x17
        /*002a*/ 	.short	(.L_15 - .L_14)
.L_14:
        /*002c*/ 	.word	0x00000000
        /*0030*/ 	.short	0x0001
        /*0032*/ 	.short	0x0008
        /*0034*/ 	.byte	0x00, 0xf4, 0x21, 0x00


	//----- nvinfo : EIATTR_KPARAM_INFO
	.align		4
.L_15:
        /*0038*/ 	.byte	0x04, 0x17
        /*003a*/ 	.short	(.L_17 - .L_16)
.L_16:
        /*003c*/ 	.word	0x00000000
        /*0040*/ 	.short	0x0000
        /*0042*/ 	.short	0x0000
        /*0044*/ 	.byte	0x00, 0xf4, 0x21, 0x00


	//----- nvinfo : EIATTR_SPARSE_MMA_MASK
	.align		4
.L_17:
        /*0048*/ 	.byte	0x03, 0x50
        /*004a*/ 	.short	0x0000


	//----- nvinfo : EIATTR_MAXREG_COUNT
	.align		4
        /*004c*/ 	.byte	0x03, 0x1b
        /*004e*/ 	.short	0x00ff


	//----- nvinfo : EIATTR_EXIT_INSTR_OFFSETS
	.align		4
        /*0050*/ 	.byte	0x04, 0x1c
        /*0052*/ 	.short	(.L_19 - .L_18)


	//   ....[0]....
.L_18:
        /*0054*/ 	.word	0x000008a0


	//----- nvinfo : EIATTR_REQNTID
	.align		4
.L_19:
        /*0058*/ 	.byte	0x04, 0x10
        /*005a*/ 	.short	(.L_21 - .L_20)
.L_20:
        /*005c*/ 	.word	0x00000080
        /*0060*/ 	.word	0x00000001
        /*0064*/ 	.word	0x00000001


	//----- nvinfo : EIATTR_CBANK_PARAM_SIZE
	.align		4
.L_21:
        /*0068*/ 	.byte	0x03, 0x19
        /*006a*/ 	.short	0x001c


	//----- nvinfo : EIATTR_PARAM_CBANK
	.align		4
        /*006c*/ 	.byte	0x04, 0x0a
        /*006e*/ 	.short	(.L_23 - .L_22)
	.align		4
.L_22:
        /*0070*/ 	.word	index@(.nv.constant0.triton_poi_fused_convolution_silu_13)
        /*0074*/ 	.short	0x0210
        /*0076*/ 	.short	0x001c


	//----- nvinfo : EIATTR_SW_WAR
	.align		4
.L_23:
        /*0078*/ 	.byte	0x04, 0x36
        /*007a*/ 	.short	(.L_25 - .L_24)
.L_24:
        /*007c*/ 	.word	0x00000008
.L_25:


//--------------------- .nv.callgraph             --------------------------
	.section	.nv.callgraph,"",@"SHT_CUDA_CALLGRAPH"
	.align	4
	.sectionentsize	8
	.align		4
        /*0000*/ 	.word	0x00000000
	.align		4
        /*0004*/ 	.word	0xffffffff
	.align		4
        /*0008*/ 	.word	0x00000000
	.align		4
        /*000c*/ 	.word	0xfffffffe
	.align		4
        /*0010*/ 	.word	0x00000000
	.align		4
        /*0014*/ 	.word	0xfffffffd
	.align		4
        /*0018*/ 	.word	0x00000000
	.align		4
        /*001c*/ 	.word	0xfffffffc


//--------------------- .text.triton_poi_fused_convolution_silu_13 --------------------------
	.section	.text.triton_poi_fused_convolution_silu_13,"ax",@progbits
	.align	128
        .global         triton_poi_fused_convolution_silu_13
        .type           triton_poi_fused_convolution_silu_13,@function
        .size           triton_poi_fused_convolution_silu_13,(.L_x_1 - triton_poi_fused_convolution_silu_13)
        .other          triton_poi_fused_convolution_silu_13,@"STO_CUDA_ENTRY STV_DEFAULT"
triton_poi_fused_convolution_silu_13:
.text.triton_poi_fused_convolution_silu_13:
[----:B------:R-:W-:Y:S01]  /*0000*/  LDC R1, c[0x0][0x28] ;  /* 0x00000a00ff017b82 */ /* 0x000fe20000000800 */
[----:B------:R-:W1:Y:S07]  /*0010*/  S2R R0, SR_TID.X ;  /* 0x0000000000007919 */ /* 0x000e6e0000002100 */
[----:B------:R-:W2:Y:S01]  /*0020*/  LDC.64 R16, c[0x0][0x218] ;  /* 0x00008600ff107b82 */ /* 0x000ea20000000a00 */
[----:B------:R-:W-:Y:S01]  /*0030*/  ULDC.64 UR4, c[0x0][0x208] ;  /* 0x0000820000047ab9 */ /* 0x000fe20000000a00 */
[----:B------:R-:W3:Y:S06]  /*0040*/  S2R R13, SR_CTAID.X ;  /* 0x00000000000d7919 */ /* 0x000eec0000002500 */
[----:B------:R-:W4:Y:S01]  /*0050*/  LDC.64 R2, c[0x0][0x210] ;  /* 0x00008400ff027b82 */ /* 0x000f220000000a00 */
[----:B-1----:R-:W-:-:S04]  /*0060*/  SHF.L.U32 R0, R0, 0x2, RZ ;  /* 0x0000000200007819 */ /* 0x002fc800000006ff */
[----:B------:R-:W-:Y:S02]  /*0070*/  LOP3.LUT R0, R0, 0x1fc, RZ, 0xc0, !PT ;  /* 0x000001fc00007812 */ /* 0x000fe400078ec0ff */
[----:B---3--:R-:W-:Y:S02]  /*0080*/  SHF.R.S32.HI R4, RZ, 0x15, R13 ;  /* 0x00000015ff047819 */ /* 0x008fe4000001140d */
[----:B------:R-:W-:Y:S02]  /*0090*/  LEA R13, R13, R0, 0xa ;  /* 0x000000000d0d7211 */ /* 0x000fe400078e50ff */
[----:B------:R-:W-:-:S03]  /*00a0*/  SGXT R0, R4, 0x1 ;  /* 0x000000010400781a */ /* 0x000fc60000000200 */
[----:B----4-:R-:W-:Y:S01]  /*00b0*/  IMAD.WIDE R2, R13, 0x4, R2 ;  /* 0x000000040d027825 */ /* 0x010fe200078e0202 */
[----:B------:R-:W-:-:S04]  /*00c0*/  LEA.HI R0, R0, R13, RZ, 0x8 ;  /* 0x0000000d00007211 */ /* 0x000fc800078f40ff */
[----:B------:R-:W-:Y:S01]  /*00d0*/  LOP3.LUT R0, R0, 0xffffff00, RZ, 0xc0, !PT ;  /* 0xffffff0000007812 */ /* 0x000fe200078ec0ff */
[----:B------:R-:W3:Y:S03]  /*00e0*/  LDG.E.128 R8, desc[UR4][R2.64] ;  /* 0x0000000402087981 */ /* 0x000ee6000c1e1d00 */
[----:B------:R-:W-:-:S05]  /*00f0*/  IADD3 R5, R13, -R0, RZ ;  /* 0x800000000d057210 */ /* 0x000fca0007ffe0ff */
[----:B--2---:R-:W-:Y:S02]  /*0100*/  IMAD.WIDE R16, R5, 0x4, R16 ;  /* 0x0000000405107825 */ /* 0x004fe400078e0210 */
[----:B------:R-:W2:Y:S04]  /*0110*/  LDG.E.128 R4, desc[UR4][R2.64+0x800] ;  /* 0x0008000402047981 */ /* 0x000ea8000c1e1d00 */
[----:B------:R-:W3:Y:S02]  /*0120*/  LDG.E.EL.128 R16, desc[UR4][R16.64] ;  /* 0x0000000410107981 */ /* 0x000ee4000c2e1d00 */
[----:B---3--:R-:W-:Y:S01]  /*0130*/  FADD R8, R8, R16 ;  /* 0x0000001008087221 */ /* 0x008fe20000000000 */
[----:B------:R-:W-:-:S03]  /*0140*/  FADD R9, R9, R17 ;  /* 0x0000001109097221 */ /* 0x000fc60000000000 */
[----:B------:R-:W-:-:S04]  /*0150*/  FADD R0, RZ, -R8 ;  /* 0x80000008ff007221 */ /* 0x000fc80000000000 */
[----:B------:R-:W-:Y:S01]  /*0160*/  FMUL R20, R0, 1.4426950216293334961 ;  /* 0x3fb8aa3b00147820 */ /* 0x000fe20000400000 */
[----:B------:R-:W-:Y:S01]  /*0170*/  FADD R0, RZ, -R9 ;  /* 0x80000009ff007221 */ /* 0x000fe20000000000 */
[----:B------:R-:W-:-:S03]  /*0180*/  FADD R10, R10, R18 ;  /* 0x000000120a0a7221 */ /* 0x000fc60000000000 */
[----:B------:R-:W-:Y:S01]  /*0190*/  FMUL R21, R0, 1.4426950216293334961 ;  /* 0x3fb8aa3b00157820 */ /* 0x000fe20000400000 */
[----:B------:R-:W-:Y:S01]  /*01a0*/  FSETP.GEU.AND P4, PT, R20, -126, PT ;  /* 0xc2fc00001400780b */ /* 0x000fe20003f8e000 */
[----:B------:R-:W-:-:S03]  /*01b0*/  FADD R0, RZ, -R10 ;  /* 0x8000000aff007221 */ /* 0x000fc60000000000 */
[----:B------:R-:W-:Y:S01]  /*01c0*/  FSETP.GEU.AND P1, PT, R21, -126, PT ;  /* 0xc2fc00001500780b */ /* 0x000fe20003f2e000 */
[----:B------:R-:W-:Y:S01]  /*01d0*/  FMUL R22, R0, 1.4426950216293334961 ;  /* 0x3fb8aa3b00167820 */ /* 0x000fe20000400000 */
[----:B------:R-:W-:Y:S01]  /*01e0*/  FADD R11, R11, R19 ;  /* 0x000000130b0b7221 */ /* 0x000fe20000000000 */
[----:B--2---:R-:W-:-:S03]  /*01f0*/  FADD R5, R5, R17 ;  /* 0x0000001105057221 */ /* 0x004fc60000000000 */
[----:B------:R-:W-:Y:S01]  /*0200*/  FSETP.GEU.AND P0, PT, R22, -126, PT ;  /* 0xc2fc00001600780b */ /* 0x000fe20003f0e000 */
[----:B------:R-:W-:Y:S02]  /*0210*/  FADD R12, RZ, -R11 ;  /* 0x8000000bff0c7221 */ /* 0x000fe40000000000 */
[----:B------:R-:W-:Y:S01]  /*0220*/  @!P4 FMUL R20, R20, 0.5 ;  /* 0x3f0000001414c820 */ /* 0x000fe20000400000 */
[----:B------:R-:W-:Y:S01]  /*0230*/  FADD R6, R6, R18 ;  /* 0x0000001206067221 */ /* 0x000fe20000000000 */
[----:B------:R-:W-:Y:S02]  /*0240*/  FADD R4, R4, R16 ;  /* 0x0000001004047221 */ /* 0x000fe40000000000 */
[----:B------:R-:W1:Y:S01]  /*0250*/  MUFU.EX2 R0, R20 ;  /* 0x0000001400007308 */ /* 0x000e620000000800 */
[----:B------:R-:W-:Y:S01]  /*0260*/  @!P1 FMUL R21, R21, 0.5 ;  /* 0x3f00000015159820 */ /* 0x000fe20000400000 */
[----:B------:R-:W-:Y:S01]  /*0270*/  FADD R15, RZ, -R5 ;  /* 0x80000005ff0f7221 */ /* 0x000fe20000000000 */
[----:B------:R-:W-:Y:S01]  /*0280*/  FADD R16, RZ, -R6 ;  /* 0x80000006ff107221 */ /* 0x000fe20000000000 */
[----:B------:R-:W-:Y:S01]  /*0290*/  FMUL R23, R12, 1.4426950216293334961 ;  /* 0x3fb8aa3b0c177820 */ /* 0x000fe20000400000 */
[----:B------:R-:W-:Y:S01]  /*02a0*/  FADD R7, R7, R19 ;  /* 0x0000001307077221 */ /* 0x000fe20000000000 */
[----:B------:R-:W-:-:S02]  /*02b0*/  FADD R14, RZ, -R4 ;  /* 0x80000004ff0e7221 */ /* 0x000fc40000000000 */
[----:B------:R-:W2:Y:S01]  /*02c0*/  MUFU.EX2 R12, R21 ;  /* 0x00000015000c7308 */ /* 0x000ea20000000800 */
[----:B------:R-:W-:Y:S01]  /*02d0*/  FMUL R18, R15, 1.4426950216293334961 ;  /* 0x3fb8aa3b0f127820 */ /* 0x000fe20000400000 */
[----:B------:R-:W-:Y:S01]  /*02e0*/  FMUL R19, R16, 1.4426950216293334961 ;  /* 0x3fb8aa3b10137820 */ /* 0x000fe20000400000 */
[----:B------:R-:W-:Y:S01]  /*02f0*/  FADD R16, RZ, -R7 ;  /* 0x80000007ff107221 */ /* 0x000fe20000000000 */
[----:B------:R-:W-:Y:S01]  /*0300*/  FMUL R17, R14, 1.4426950216293334961 ;  /* 0x3fb8aa3b0e117820 */ /* 0x000fe20000400000 */
[----:B------:R-:W-:Y:S01]  /*0310*/  @!P0 FMUL R22, R22, 0.5 ;  /* 0x3f00000016168820 */ /* 0x000fe20000400000 */
[----:B------:R-:W-:Y:S01]  /*0320*/  FSETP.GEU.AND P2, PT, R23, -126, PT ;  /* 0xc2fc00001700780b */ /* 0x000fe20003f4e000 */
[----:B------:R-:W-:Y:S01]  /*0330*/  FMUL R16, R16, 1.4426950216293334961 ;  /* 0x3fb8aa3b10107820 */ /* 0x000fe20000400000 */
[----:B------:R-:W-:Y:S01]  /*0340*/  FSETP.GEU.AND P5, PT, R18, -126, PT ;  /* 0xc2fc00001200780b */ /* 0x000fe20003fae000 */
[----:B------:R-:W3:Y:S01]  /*0350*/  MUFU.EX2 R14, R22 ;  /* 0x00000016000e7308 */ /* 0x000ee20000000800 */
[----:B------:R-:W-:-:S02]  /*0360*/  FSETP.GEU.AND P3, PT, R19, -126, PT ;  /* 0xc2fc00001300780b */ /* 0x000fc40003f6e000 */
[----:B------:R-:W-:Y:S01]  /*0370*/  FSETP.GEU.AND P6, PT, R17, -126, PT ;  /* 0xc2fc00001100780b */ /* 0x000fe20003fce000 */
[----:B-1----:R-:W-:Y:S01]  /*0380*/  @!P4 FMUL R0, R0, R0 ;  /* 0x000000000000c220 */ /* 0x002fe20000400000 */
[----:B------:R-:W-:Y:S01]  /*0390*/  FSETP.GEU.AND P4, PT, R16, -126, PT ;  /* 0xc2fc00001000780b */ /* 0x000fe20003f8e000 */
[----:B--2---:R-:W-:-:S04]  /*03a0*/  @!P1 FMUL R12, R12, R12 ;  /* 0x0000000c0c0c9220 */ /* 0x004fc80000400000 */
[----:B------:R-:W-:Y:S01]  /*03b0*/  @!P2 FMUL R23, R23, 0.5 ;  /* 0x3f0000001717a820 */ /* 0x000fe20000400000 */
[----:B------:R-:W-:Y:S01]  /*03c0*/  FADD R12, R12, 1 ;  /* 0x3f8000000c0c7421 */ /* 0x000fe20000000000 */
[----:B------:R-:W-:Y:S02]  /*03d0*/  @!P5 FMUL R18, R18, 0.5 ;  /* 0x3f0000001212d820 */ /* 0x000fe40000400000 */
[----:B------:R-:W-:Y:S01]  /*03e0*/  @!P3 FMUL R19, R19, 0.5 ;  /* 0x3f0000001313b820 */ /* 0x000fe20000400000 */
[----:B------:R-:W1:Y:S01]  /*03f0*/  MUFU.EX2 R15, R23 ;  /* 0x00000017000f7308 */ /* 0x000e620000000800 */
[----:B------:R-:W-:Y:S01]  /*0400*/  @!P6 FMUL R17, R17, 0.5 ;  /* 0x3f0000001111e820 */ /* 0x000fe20000400000 */
[----:B---3--:R-:W-:Y:S01]  /*0410*/  @!P0 FMUL R14, R14, R14 ;  /* 0x0000000e0e0e8220 */ /* 0x008fe20000400000 */
[----:B------:R-:W-:Y:S01]  /*0420*/  FSETP.GT.AND P0, PT, R12, 8.50705917302346158658e+37, PT ;  /* 0x7e8000000c00780b */ /* 0x000fe20003f04000 */
[----:B------:R-:W-:-:S04]  /*0430*/  @!P4 FMUL R16, R16, 0.5 ;  /* 0x3f0000001010c820 */ /* 0x000fc80000400000 */
[----:B------:R-:W2:Y:S01]  /*0440*/  MUFU.EX2 R18, R18 ;  /* 0x0000001200127308 */ /* 0x000ea20000000800 */
[----:B------:R-:W-:-:S07]  /*0450*/  FADD R0, R0, 1 ;  /* 0x3f80000000007421 */ /* 0x000fce0000000000 */
[----:B------:R-:W3:Y:S01]  /*0460*/  MUFU.EX2 R19, R19 ;  /* 0x0000001300137308 */ /* 0x000ee20000000800 */
[----:B------:R-:W-:-:S07]  /*0470*/  FSETP.GT.AND P1, PT, R0, 8.50705917302346158658e+37, PT ;  /* 0x7e8000000000780b */ /* 0x000fce0003f24000 */
[----:B------:R-:W4:Y:S08]  /*0480*/  MUFU.EX2 R17, R17 ;  /* 0x0000001100117308 */ /* 0x000f300000000800 */
[----:B------:R-:W5:Y:S01]  /*0490*/  MUFU.EX2 R20, R16 ;  /* 0x0000001000147308 */ /* 0x000f620000000800 */
[----:B------:R-:W-:Y:S01]  /*04a0*/  FADD R21, R14, 1 ;  /* 0x3f8000000e157421 */ /* 0x000fe20000000000 */
[----:B------:R-:W-:Y:S01]  /*04b0*/  @P0 FMUL R12, R12, 0.25 ;  /* 0x3e8000000c0c0820 */ /* 0x000fe20000400000 */
[----:B-1----:R-:W-:Y:S01]  /*04c0*/  @!P2 FMUL R15, R15, R15 ;  /* 0x0000000f0f0fa220 */ /* 0x002fe20000400000 */
[----:B--2---:R-:W-:Y:S01]  /*04d0*/  @!P5 FMUL R18, R18, R18 ;  /* 0x000000121212d220 */ /* 0x004fe20000400000 */
[----:B---3--:R-:W-:Y:S01]  /*04e0*/  @!P3 FMUL R19, R19, R19 ;  /* 0x000000131313b220 */ /* 0x008fe20000400000 */
[----:B------:R-:W-:Y:S01]  /*04f0*/  FSETP.GT.AND P2, PT, R21, 8.50705917302346158658e+37, PT ;  /* 0x7e8000001500780b */ /* 0x000fe20003f44000 */
[----:B------:R-:W-:Y:S01]  /*0500*/  FADD R15, R15, 1 ;  /* 0x3f8000000f0f7421 */ /* 0x000fe20000000000 */
[----:B------:R1:W-:Y:S01]  /*0510*/  MUFU.RCP R14, R12 ;  /* 0x0000000c000e7308 */ /* 0x0003e20000001000 */
[----:B----4-:R-:W-:Y:S01]  /*0520*/  @!P6 FMUL R17, R17, R17 ;  /* 0x000000111111e220 */ /* 0x010fe20000400000 */
[----:B------:R-:W-:Y:S01]  /*0530*/  FADD R18, R18, 1 ;  /* 0x3f80000012127421 */ /* 0x000fe20000000000 */
[----:B------:R-:W-:Y:S01]  /*0540*/  FADD R23, R19, 1 ;  /* 0x3f80000013177421 */ /* 0x000fe20000000000 */
[----:B------:R-:W-:Y:S01]  /*0550*/  FSETP.GT.AND P6, PT, R15, 8.50705917302346158658e+37, PT ;  /* 0x7e8000000f00780b */ /* 0x000fe20003fc4000 */
[----:B-----5:R-:W-:Y:S01]  /*0560*/  @!P4 FMUL R20, R20, R20 ;  /* 0x000000141414c220 */ /* 0x020fe20000400000 */
[----:B-1----:R-:W-:Y:S01]  /*0570*/  HFMA2.MMA R12, -RZ, RZ, 1.625, 0 ;  /* 0x3e800000ff0c7435 */ /* 0x002fe200000001ff */
[----:B------:R-:W-:Y:S01]  /*0580*/  FADD R22, R17, 1 ;  /* 0x3f80000011167421 */ /* 0x000fe20000000000 */
[----:B------:R-:W-:Y:S01]  /*0590*/  @P1 FMUL R0, R0, 0.25 ;  /* 0x3e80000000001820 */ /* 0x000fe20000400000 */
[----:B------:R-:W-:Y:S01]  /*05a0*/  FADD R24, R20, 1 ;  /* 0x3f80000014187421 */ /* 0x000fe20000000000 */
[----:B------:R-:W-:-:S02]  /*05b0*/  FSETP.GT.AND P4, PT, R18, 8.50705917302346158658e+37, PT ;  /* 0x7e8000001200780b */ /* 0x000fc40003f84000 */
[----:B------:R-:W-:Y:S02]  /*05c0*/  FSETP.GT.AND P3, PT, R23, 8.50705917302346158658e+37, PT ;  /* 0x7e8000001700780b */ /* 0x000fe40003f64000 */
[----:B------:R-:W-:Y:S02]  /*05d0*/  FSETP.GT.AND P5, PT, R22, 8.50705917302346158658e+37, PT ;  /* 0x7e8000001600780b */ /* 0x000fe40003fa4000 */
[----:B------:R-:W-:Y:S01]  /*05e0*/  FSEL R25, R12, 1, P1 ;  /* 0x3f8000000c197808 */ /* 0x000fe20000800000 */
[----:B------:R-:W1:Y:S01]  /*05f0*/  MUFU.RCP R0, R0 ;  /* 0x0000000000007308 */ /* 0x000e620000001000 */
[----:B------:R-:W-:Y:S01]  /*0600*/  FSETP.GT.AND P1, PT, R24, 8.50705917302346158658e+37, PT ;  /* 0x7e8000001800780b */ /* 0x000fe20003f24000 */
[----:B------:R-:W-:Y:S01]  /*0610*/  @P2 FMUL R21, R21, 0.25 ;  /* 0x3e80000015152820 */ /* 0x000fe20000400000 */
[----:B------:R-:W-:-:S05]  /*0620*/  @P6 FMUL R15, R15, 0.25 ;  /* 0x3e8000000f0f6820 */ /* 0x000fca0000400000 */
[----:B------:R2:W3:Y:S01]  /*0630*/  MUFU.RCP R17, R21 ;  /* 0x0000001500117308 */ /* 0x0004e20000001000 */
[----:B------:R-:W-:Y:S01]  /*0640*/  @P4 FMUL R18, R18, 0.25 ;  /* 0x3e80000012124820 */ /* 0x000fe20000400000 */
[----:B------:R-:W-:Y:S01]  /*0650*/  @P3 FMUL R23, R23, 0.25 ;  /* 0x3e80000017173820 */ /* 0x000fe20000400000 */
[----:B------:R-:W-:Y:S01]  /*0660*/  @P5 FMUL R22, R22, 0.25 ;  /* 0x3e80000016165820 */ /* 0x000fe20000400000 */
[----:B--2---:R-:W2:Y:S04]  /*0670*/  LDC.64 R20, c[0x0][0x220] ;  /* 0x00008800ff147b82 */ /* 0x004ea80000000a00 */
[----:B------:R1:W4:Y:S01]  /*0680*/  MUFU.RCP R16, R15 ;  /* 0x0000000f00107308 */ /* 0x0003220000001000 */
[----:B------:R-:W-:Y:S01]  /*0690*/  @P1 FMUL R24, R24, 0.25 ;  /* 0x3e80000018181820 */ /* 0x000fe20000400000 */
[----:B------:R-:W-:-:S06]  /*06a0*/  FSEL R26, R12, 1, P2 ;  /* 0x3f8000000c1a7808 */ /* 0x000fcc0001000000 */
[----:B------:R5:W3:Y:S01]  /*06b0*/  MUFU.RCP R19, R22 ;  /* 0x0000001600137308 */ /* 0x000ae20000001000 */
[----:B-1----:R-:W-:Y:S01]  /*06c0*/  FMUL R15, R0, R25 ;  /* 0x00000019000f7220 */ /* 0x002fe20000400000 */
[----:B------:R-:W-:-:S06]  /*06d0*/  FSEL R25, R12, 1, P0 ;  /* 0x3f8000000c197808 */ /* 0x000fcc0000000000 */
[----:B------:R-:W1:Y:S01]  /*06e0*/  MUFU.RCP R18, R18 ;  /* 0x0000001200127308 */ /* 0x000e620000001000 */
[----:B------:R-:W-:-:S07]  /*06f0*/  FSEL R27, R12, 1, P6 ;  /* 0x3f8000000c1b7808 */ /* 0x000fce0003000000 */
[----:B------:R-:W1:Y:S08]  /*0700*/  MUFU.RCP R23, R23 ;  /* 0x0000001700177308 */ /* 0x000e700000001000 */
[----:B------:R-:W2:Y:S01]  /*0710*/  MUFU.RCP R0, R24 ;  /* 0x0000001800007308 */ /* 0x000ea20000001000 */
[----:B------:R-:W-:Y:S01]  /*0720*/  FMUL R14, R14, R25 ;  /* 0x000000190e0e7220 */ /* 0x000fe20000400000 */
[----:B---3--:R-:W-:Y:S01]  /*0730*/  FMUL R17, R17, R26 ;  /* 0x0000001a11117220 */ /* 0x008fe20000400000 */
[----:B----4-:R-:W-:Y:S01]  /*0740*/  FMUL R16, R16, R27 ;  /* 0x0000001b10107220 */ /* 0x010fe20000400000 */
[----:B-----5:R-:W-:-:S02]  /*0750*/  FSEL R22, R12, 1, P5 ;  /* 0x3f8000000c167808 */ /* 0x020fc40002800000 */
[C---:B------:R-:W-:Y:S02]  /*0760*/  FSEL R25, R12.reuse, 1, P4 ;  /* 0x3f8000000c197808 */ /* 0x040fe40002000000 */
[C---:B------:R-:W-:Y:S02]  /*0770*/  FSEL R26, R12.reuse, 1, P3 ;  /* 0x3f8000000c1a7808 */ /* 0x040fe40001800000 */
[----:B------:R-:W-:Y:S01]  /*0780*/  FSEL R27, R12, 1, P1 ;  /* 0x3f8000000c1b7808 */ /* 0x000fe20000800000 */
[----:B0-----:R-:W-:Y:S01]  /*0790*/  FMUL R19, R19, R22 ;  /* 0x0000001613137220 */ /* 0x001fe20000400000 */
[----:B-1----:R-:W-:Y:S01]  /*07a0*/  FMUL R18, R18, R25 ;  /* 0x0000001912127220 */ /* 0x002fe20000400000 */
[----:B------:R-:W-:Y:S01]  /*07b0*/  FMUL R23, R23, R26 ;  /* 0x0000001a17177220 */ /* 0x000fe20000400000 */
[----:B--2---:R-:W-:-:S04]  /*07c0*/  IMAD.WIDE R20, R13, 0x4, R20 ;  /* 0x000000040d147825 */ /* 0x004fc800078e0214 */
[----:B------:R-:W-:Y:S01]  /*07d0*/  FMUL R0, R0, R27 ;  /* 0x0000001b00007220 */ /* 0x000fe20000400000 */
        /* <DEDUP_REMOVED lines=8> */
[----:B------:R-:W-:Y:S04]  /*0860*/  STG.E.128 desc[UR4][R2.64], R8 ;  /* 0x0000000802007986 */ /* 0x000fe8000c101d04 */
[----:B------:R-:W-:Y:S04]  /*0870*/  STG.E.128 desc[UR4][R2.64+0x800], R4 ;  /* 0x0008000402007986 */ /* 0x000fe8000c101d04 */
[----:B------:R-:W-:Y:S04]  /*0880*/  STG.E.128 desc[UR4][R20.64], R12 ;  /* 0x0000000c14007986 */ /* 0x000fe8000c101d04 */
[----:B------:R-:W-:Y:S01]  /*0890*/  STG.E.128 desc[UR4][R20.64+0x800], R16 ;  /* 0x0008001014007986 */ /* 0x000fe2000c101d04 */
[----:B------:R-:W-:Y:S05]  /*08a0*/  EXIT ;  /* 0x000000000000794d */ /* 0x000fea0003800000 */
.L_x_0:
[----:B------:R-:W-:-:S00]  /*08b0*/  BRA `(.L_x_0) ;  /* 0xfffffffc00fc7947 */ /* 0x000fc0000383ffff */
[----:B------:R-:W-:-:S00]  /*08c0*/  NOP ;  /* 0x0000000000007918 */ /* 0x000fc00000000000 */
        /* <DEDUP_REMOVED lines=11> */
.L_x_1:


//--------------------- .nv.constant0.triton_poi_fused_convolution_silu_13 --------------------------
	.section	.nv.constant0.triton_poi_fused_convolution_silu_13,"a",@progbits
	.sectionflags	@""
	.align	4
.nv.constant0.triton_poi_fused_convolution_silu_13:
	.zero		556
